//
// Generated by NVIDIA NVVM Compiler
//
// Compiler Build ID: CL-36424714
// Cuda compilation tools, release 13.0, V13.0.88
// Based on NVVM 20.0.0
//

.version 9.0
.target sm_100
.address_size 64

	// .globl	_Z11relu_kernelPKfPfm

.visible .entry _Z11relu_kernelPKfPfm(
	.param .u64 .ptr .align 1 _Z11relu_kernelPKfPfm_param_0,
	.param .u64 .ptr .align 1 _Z11relu_kernelPKfPfm_param_1,
	.param .u64 _Z11relu_kernelPKfPfm_param_2
)
{
	.reg .pred 	%p<2>;
	.reg .b32 	%r<5>;
	.reg .b32 	%f<3>;
	.reg .b64 	%rd<10>;

	ld.param.u64 	%rd2, [_Z11relu_kernelPKfPfm_param_0];
	ld.param.u64 	%rd3, [_Z11relu_kernelPKfPfm_param_1];
	ld.param.u64 	%rd4, [_Z11relu_kernelPKfPfm_param_2];
	mov.u32 	%r1, %ctaid.x;
	mov.u32 	%r2, %ntid.x;
	mov.u32 	%r3, %tid.x;
	mad.lo.s32 	%r4, %r1, %r2, %r3;
	cvt.u64.u32 	%rd1, %r4;
	setp.le.u64 	%p1, %rd4, %rd1;
	@%p1 bra 	$L__BB0_2;
	cvta.to.global.u64 	%rd5, %rd2;
	cvta.to.global.u64 	%rd6, %rd3;
	shl.b64 	%rd7, %rd1, 2;
	add.s64 	%rd8, %rd5, %rd7;
	ld.global.f32 	%f1, [%rd8];
	max.f32 	%f2, %f1, 0f00000000;
	add.s64 	%rd9, %rd6, %rd7;
	st.global.f32 	[%rd9], %f2;
$L__BB0_2:
	ret;

}


// ===== COMPILED SASS (sm_100) =====

	.target	sm_100

	.elftype	@"ET_EXEC"


//--------------------- .note.nv.tkinfo           --------------------------
	.section	.note.nv.tkinfo,"",@"SHT_NOTE"
	.sectionflags	@"SHF_NOTE_NV_TKINFO"
	.tkinfo
        /*0018*/ 	.word	0x00000002
        /*0030*/ 	.string	""
        /*0030*/ 	.string	"ptxas"
        /*0030*/ 	.string	"Cuda compilation tools, release 13.0, V13.0.88"
        /*0030*/ 	.string	"Build cuda_13.0.r13.0/compiler.36424714_0"
        /*0030*/ 	.string	"-arch sm_100 -m 64 "



//--------------------- .note.nv.cuinfo           --------------------------
	.section	.note.nv.cuinfo,"",@"SHT_NOTE"
	.sectionflags	@"SHF_NOTE_NV_CUINFO"
        /*0018*/ 	.short	0x0002
        /*001a*/ 	.short	0x0064
        /*001c*/ 	.short	0x0082
	.zero		2


//--------------------- .nv.info                  --------------------------
	.section	.nv.info,"",@"SHT_CUDA_INFO"
	.align	4


	//----- nvinfo : EIATTR_REGCOUNT
	.align		4
        /*0000*/ 	.byte	0x04, 0x2f
        /*0002*/ 	.short	(.L_1 - .L_0)
	.align		4
.L_0:
        /*0004*/ 	.word	index@(_Z11relu_kernelPKfPfm)
        /*0008*/ 	.word	0x0000000a


	//----- nvinfo : EIATTR_FRAME_SIZE
	.align		4
.L_1:
        /*000c*/ 	.byte	0x04, 0x11
        /*000e*/ 	.short	(.L_3 - .L_2)
	.align		4
.L_2:
        /*0010*/ 	.word	index@(_Z11relu_kernelPKfPfm)
        /*0014*/ 	.word	0x00000000


	//----- nvinfo : EIATTR_MIN_STACK_SIZE
	.align		4
.L_3:
        /*0018*/ 	.byte	0x04, 0x12
        /*001a*/ 	.short	(.L_5 - .L_4)
	.align		4
.L_4:
        /*001c*/ 	.word	index@(_Z11relu_kernelPKfPfm)
        /*0020*/ 	.word	0x00000000
.L_5:


//--------------------- .nv.compat                --------------------------
	.section	.nv.compat,"",@"SHT_CUDA_COMPAT_INFO"
	.align	4
        /*0000*/ 	.byte	0x02, 0x09, 0x00, 0x00, 0x02, 0x02, 0x01, 0x00, 0x02, 0x05, 0x05, 0x00, 0x03, 0x07, 0x01, 0x01
        /*0010*/ 	.byte	0x02, 0x03, 0x00, 0x00, 0x02, 0x06, 0x01, 0x00, 0x04, 0x0b, 0x08, 0x00, 0x09, 0x00, 0x00, 0x00
        /*0020*/ 	.byte	0x00, 0x00, 0x00, 0x00


//--------------------- .nv.info._Z11relu_kernelPKfPfm --------------------------
	.section	.nv.info._Z11relu_kernelPKfPfm,"",@"SHT_CUDA_INFO"
	.sectionflags	@""
	.align	4


	//----- nvinfo : EIATTR_CUDA_API_VERSION
	.align		4
        /*0000*/ 	.byte	0x04, 0x37
        /*0002*/ 	.short	(.L_7 - .L_6)
.L_6:
        /*0004*/ 	.word	0x00000082


	//----- nvinfo : EIATTR_KPARAM_INFO
	.align		4
.L_7:
        /*0008*/ 	.byte	0x04, 0x17
        /*000a*/ 	.short	(.L_9 - .L_8)
.L_8:
        /*000c*/ 	.word	0x00000000
        /*0010*/ 	.short	0x0002
        /*0012*/ 	.short	0x0010
        /*0014*/ 	.byte	0x00, 0xf0, 0x21, 0x00


	//----- nvinfo : EIATTR_KPARAM_INFO
	.align		4
.L_9:
        /*0018*/ 	.byte	0x04, 0x17
        /*001a*/ 	.short	(.L_11 - .L_10)
.L_10:
        /*001c*/ 	.word	0x00000000
        /*0020*/ 	.short	0x0001
        /*0022*/ 	.short	0x0008
        /*0024*/ 	.byte	0x00, 0xf5, 0x21, 0x00


	//----- nvinfo : EIATTR_KPARAM_INFO
	.align		4
.L_11:
        /*0028*/ 	.byte	0x04, 0x17
        /*002a*/ 	.short	(.L_13 - .L_12)
.L_12:
        /*002c*/ 	.word	0x00000000
        /*0030*/ 	.short	0x0000
        /*0032*/ 	.short	0x0000
        /*0034*/ 	.byte	0x00, 0xf5, 0x21, 0x00


	//----- nvinfo : EIATTR_SPARSE_MMA_MASK
	.align		4
.L_13:
        /*0038*/ 	.byte	0x03, 0x50
        /*003a*/ 	.short	0x0000


	//----- nvinfo : EIATTR_MAXREG_COUNT
	.align		4
        /*003c*/ 	.byte	0x03, 0x1b
        /*003e*/ 	.short	0x00ff


	//----- nvinfo : EIATTR_MERCURY_ISA_VERSION
	.align		4
        /*0040*/ 	.byte	0x03, 0x5f
        /*0042*/ 	.short	0x0101


	//----- nvinfo : EIATTR_VRC_CTA_INIT_COUNT
	.align		4
        /*0044*/ 	.byte	0x02, 0x4a
	.zero		1
	.zero		1


	//----- nvinfo : EIATTR_EXIT_INSTR_OFFSETS
	.align		4
        /*0048*/ 	.byte	0x04, 0x1c
        /*004a*/ 	.short	(.L_15 - .L_14)


	//   ....[0]....
.L_14:
        /*004c*/ 	.word	0x00000080


	//   ....[1]....
        /*0050*/ 	.word	0x00000140


	//----- nvinfo : EIATTR_CBANK_PARAM_SIZE
	.align		4
.L_15:
        /*0054*/ 	.byte	0x03, 0x19
        /*0056*/ 	.short	0x0018


	//----- nvinfo : EIATTR_PARAM_CBANK
	.align		4
        /*0058*/ 	.byte	0x04, 0x0a
        /*005a*/ 	.short	(.L_17 - .L_16)
	.align		4
.L_16:
        /*005c*/ 	.word	index@(.nv.constant0._Z11relu_kernelPKfPfm)
        /*0060*/ 	.short	0x0380
        /*0062*/ 	.short	0x0018


	//----- nvinfo : EIATTR_SW_WAR
	.align		4
.L_17:
        /*0064*/ 	.byte	0x04, 0x36
        /*0066*/ 	.short	(.L_19 - .L_18)
.L_18:
        /*0068*/ 	.word	0x00000008
.L_19:


//--------------------- .nv.callgraph             --------------------------
	.section	.nv.callgraph,"",@"SHT_CUDA_CALLGRAPH"
	.align	4
	.sectionentsize	8
	.align		4
        /*0000*/ 	.word	0x00000000
	.align		4
        /*0004*/ 	.word	0xffffffff
	.align		4
        /*0008*/ 	.word	0x00000000
	.align		4
        /*000c*/ 	.word	0xfffffffe
	.align		4
        /*0010*/ 	.word	0x00000000
	.align		4
        /*0014*/ 	.word	0xfffffffd
	.align		4
        /*0018*/ 	.word	0x00000000
	.align		4
        /*001c*/ 	.word	0xfffffffc


//--------------------- .text._Z11relu_kernelPKfPfm --------------------------
	.section	.text._Z11relu_kernelPKfPfm,"ax",@progbits
	.align	128
        .global         _Z11relu_kernelPKfPfm
        .type           _Z11relu_kernelPKfPfm,@function
        .size           _Z11relu_kernelPKfPfm,(.L_x_1 - _Z11relu_kernelPKfPfm)
        .other          _Z11relu_kernelPKfPfm,@"STO_CUDA_ENTRY STV_DEFAULT"
_Z11relu_kernelPKfPfm:
.text._Z11relu_kernelPKfPfm:
[----:B------:R-:W-:Y:S01]  /*0000*/  LDC R1, c[0x0][0x37c] ;  /* 0x0000df00ff017b82 */ /* 0x000fe20000000800 */
[----:B------:R-:W0:Y:S07]  /*0010*/  S2R R3, SR_TID.X ;  /* 0x0000000000037919 */ /* 0x000e2e0000002100 */
[----:B------:R-:W0:Y:S01]  /*0020*/  S2UR UR4, SR_CTAID.X ;  /* 0x00000000000479c3 */ /* 0x000e220000002500 */
[----:B------:R-:W1:Y:S07]  /*0030*/  LDCU.64 UR6, c[0x0][0x390] ;  /* 0x00007200ff0677ac */ /* 0x000e6e0008000a00 */
[----:B------:R-:W0:Y:S02]  /*0040*/  LDC R0, c[0x0][0x360] ;  /* 0x0000d800ff007b82 */ /* 0x000e240000000800 */
[----:B0-----:R-:W-:-:S05]  /*0050*/  IMAD R0, R0, UR4, R3 ;  /* 0x0000000400007c24 */ /* 0x001fca000f8e0203 */
[----:B-1----:R-:W-:-:S04]  /*0060*/  ISETP.GE.U32.AND P0, PT, R0, UR6, PT ;  /* 0x0000000600007c0c */ /* 0x002fc8000bf06070 */
[----:B------:R-:W-:-:S13]  /*0070*/  ISETP.GE.U32.AND.EX P0, PT, RZ, UR7, PT, P0 ;  /* 0x00000007ff007c0c */ /* 0x000fda000bf06100 */
[----:B------:R-:W-:Y:S05]  /*0080*/  @P0 EXIT ;  /* 0x000000000000094d */ /* 0x000fea0003800000 */
[----:B------:R-:W0:Y:S01]  /*0090*/  LDCU.128 UR8, c[0x0][0x380] ;  /* 0x00007000ff0877ac */ /* 0x000e220008000c00 */
[----:B------:R-:W-:Y:S01]  /*00a0*/  IMAD.SHL.U32 R4, R0, 0x4, RZ ;  /* 0x0000000400047824 */ /* 0x000fe200078e00ff */
[----:B------:R-:W-:Y:S01]  /*00b0*/  SHF.R.U32.HI R0, RZ, 0x1e, R0 ;  /* 0x0000001eff007819 */ /* 0x000fe20000011600 */
[----:B------:R-:W1:Y:S03]  /*00c0*/  LDCU.64 UR4, c[0x0][0x358] ;  /* 0x00006b00ff0477ac */ /* 0x000e660008000a00 */
[----:B0-----:R-:W-:-:S04]  /*00d0*/  IADD3 R2, P0, PT, R4, UR8, RZ ;  /* 0x0000000804027c10 */ /* 0x001fc8000ff1e0ff */
[----:B------:R-:W-:-:S05]  /*00e0*/  IADD3.X R3, PT, PT, R0, UR9, RZ, P0, !PT ;  /* 0x0000000900037c10 */ /* 0x000fca00087fe4ff */
[----:B-1----:R-:W2:Y:S01]  /*00f0*/  LDG.E R2, desc[UR4][R2.64] ;  /* 0x0000000402027981 */ /* 0x002ea2000c1e1900 */
[----:B------:R-:W-:-:S04]  /*0100*/  IADD3 R4, P0, PT, R4, UR10, RZ ;  /* 0x0000000a04047c10 */ /* 0x000fc8000ff1e0ff */
[----:B------:R-:W-:Y:S02]  /*0110*/  IADD3.X R5, PT, PT, R0, UR11, RZ, P0, !PT ;  /* 0x0000000b00057c10 */ /* 0x000fe400087fe4ff */
[----:B--2---:R-:W-:-:S05]  /*0120*/  FMNMX R7, RZ, R2, !PT ;  /* 0x00000002ff077209 */ /* 0x004fca0007800000 */
[----:B------:R-:W-:Y:S01]  /*0130*/  STG.E desc[UR4][R4.64], R7 ;  /* 0x0000000704007986 */ /* 0x000fe2000c101904 */
[----:B------:R-:W-:Y:S05]  /*0140*/  EXIT ;  /* 0x000000000000794d */ /* 0x000fea0003800000 */
.L_x_0:
[----:B------:R-:W-:-:S00]  /*0150*/  BRA `(.L_x_0) ;  /* 0xfffffffc00fc7947 */ /* 0x000fc0000383ffff */
[----:B------:R-:W-:-:S00]  /*0160*/  NOP ;  /* 0x0000000000007918 */ /* 0x000fc00000000000 */
        /* <DEDUP_REMOVED lines=9> */
.L_x_1:


//--------------------- .nv.shared.reserved.0     --------------------------
	.section	.nv.shared.reserved.0,"aw",@nobits
	.weak		__nv_reservedSMEM_offset_0_alias
	.size		__nv_reservedSMEM_offset_0_alias, 0, 64
	.other		__nv_reservedSMEM_offset_0_alias,@"STO_CUDA_RESERVED_SHARED STV_DEFAULT"
__nv_reservedSMEM_offset_0_alias:
	.zero		0
	.zero		64


//--------------------- .nv.constant0._Z11relu_kernelPKfPfm --------------------------
	.section	.nv.constant0._Z11relu_kernelPKfPfm,"a",@progbits
	.sectionflags	@""
	.align	4
.nv.constant0._Z11relu_kernelPKfPfm:
	.zero		920


//--------------------- SYMBOLS --------------------------

	.type		.nv.reservedSmem.offset0,@object
	.size		.nv.reservedSmem.offset0,0x4
